//
// Generated by NVIDIA NVVM Compiler
//
// Compiler Build ID: CL-36424714
// Cuda compilation tools, release 13.0, V13.0.88
// Based on NVVM 20.0.0
//

.version 9.0
.target sm_100
.address_size 64

	// .globl	_Z5saxpyifPfS_
.global .align 1 .b8 _ZN34_INTERNAL_a47dc786_4_k_cu_0cd90e4b4cuda3std3__45__cpo5beginE[1];
.global .align 1 .b8 _ZN34_INTERNAL_a47dc786_4_k_cu_0cd90e4b4cuda3std3__45__cpo3endE[1];
.global .align 1 .b8 _ZN34_INTERNAL_a47dc786_4_k_cu_0cd90e4b4cuda3std3__45__cpo6cbeginE[1];
.global .align 1 .b8 _ZN34_INTERNAL_a47dc786_4_k_cu_0cd90e4b4cuda3std3__45__cpo4cendE[1];
.global .align 1 .b8 _ZN34_INTERNAL_a47dc786_4_k_cu_0cd90e4b4cuda3std3__45__cpo6rbeginE[1];
.global .align 1 .b8 _ZN34_INTERNAL_a47dc786_4_k_cu_0cd90e4b4cuda3std3__45__cpo4rendE[1];
.global .align 1 .b8 _ZN34_INTERNAL_a47dc786_4_k_cu_0cd90e4b4cuda3std3__45__cpo7crbeginE[1];
.global .align 1 .b8 _ZN34_INTERNAL_a47dc786_4_k_cu_0cd90e4b4cuda3std3__45__cpo5crendE[1];
.global .align 1 .b8 _ZN34_INTERNAL_a47dc786_4_k_cu_0cd90e4b4cuda3std3__436_GLOBAL__N__a47dc786_4_k_cu_0cd90e4b6ignoreE[1];
.global .align 1 .b8 _ZN34_INTERNAL_a47dc786_4_k_cu_0cd90e4b4cuda3std3__419piecewise_constructE[1];
.global .align 1 .b8 _ZN34_INTERNAL_a47dc786_4_k_cu_0cd90e4b4cuda3std3__48in_placeE[1];
.global .align 1 .b8 _ZN34_INTERNAL_a47dc786_4_k_cu_0cd90e4b4cuda3std3__420unreachable_sentinelE[1];
.global .align 1 .b8 _ZN34_INTERNAL_a47dc786_4_k_cu_0cd90e4b4cuda3std3__47nulloptE[1];
.global .align 1 .b8 _ZN34_INTERNAL_a47dc786_4_k_cu_0cd90e4b4cuda3std3__48unexpectE[1];
.global .align 1 .b8 _ZN34_INTERNAL_a47dc786_4_k_cu_0cd90e4b4cuda3std6ranges3__45__cpo4swapE[1];
.global .align 1 .b8 _ZN34_INTERNAL_a47dc786_4_k_cu_0cd90e4b4cuda3std6ranges3__45__cpo9iter_moveE[1];
.global .align 1 .b8 _ZN34_INTERNAL_a47dc786_4_k_cu_0cd90e4b4cuda3std6ranges3__45__cpo5beginE[1];
.global .align 1 .b8 _ZN34_INTERNAL_a47dc786_4_k_cu_0cd90e4b4cuda3std6ranges3__45__cpo3endE[1];
.global .align 1 .b8 _ZN34_INTERNAL_a47dc786_4_k_cu_0cd90e4b4cuda3std6ranges3__45__cpo6cbeginE[1];
.global .align 1 .b8 _ZN34_INTERNAL_a47dc786_4_k_cu_0cd90e4b4cuda3std6ranges3__45__cpo4cendE[1];
.global .align 1 .b8 _ZN34_INTERNAL_a47dc786_4_k_cu_0cd90e4b4cuda3std6ranges3__45__cpo7advanceE[1];
.global .align 1 .b8 _ZN34_INTERNAL_a47dc786_4_k_cu_0cd90e4b4cuda3std6ranges3__45__cpo9iter_swapE[1];
.global .align 1 .b8 _ZN34_INTERNAL_a47dc786_4_k_cu_0cd90e4b4cuda3std6ranges3__45__cpo4nextE[1];
.global .align 1 .b8 _ZN34_INTERNAL_a47dc786_4_k_cu_0cd90e4b4cuda3std6ranges3__45__cpo4prevE[1];
.global .align 1 .b8 _ZN34_INTERNAL_a47dc786_4_k_cu_0cd90e4b4cuda3std6ranges3__45__cpo4dataE[1];
.global .align 1 .b8 _ZN34_INTERNAL_a47dc786_4_k_cu_0cd90e4b4cuda3std6ranges3__45__cpo5cdataE[1];
.global .align 1 .b8 _ZN34_INTERNAL_a47dc786_4_k_cu_0cd90e4b4cuda3std6ranges3__45__cpo4sizeE[1];
.global .align 1 .b8 _ZN34_INTERNAL_a47dc786_4_k_cu_0cd90e4b4cuda3std6ranges3__45__cpo5ssizeE[1];
.global .align 1 .b8 _ZN34_INTERNAL_a47dc786_4_k_cu_0cd90e4b4cuda3std6ranges3__45__cpo8distanceE[1];
.global .align 1 .b8 _ZN34_INTERNAL_a47dc786_4_k_cu_0cd90e4b6thrust24THRUST_300001_SM_1000_NS6system6detail10sequential3seqE[1];
.global .align 1 .b8 _ZN34_INTERNAL_a47dc786_4_k_cu_0cd90e4b6thrust24THRUST_300001_SM_1000_NS8cuda_cub3parE[1];
.global .align 1 .b8 _ZN34_INTERNAL_a47dc786_4_k_cu_0cd90e4b6thrust24THRUST_300001_SM_1000_NS8cuda_cub10par_nosyncE[1];
.global .align 1 .b8 _ZN34_INTERNAL_a47dc786_4_k_cu_0cd90e4b6thrust24THRUST_300001_SM_1000_NS12placeholders2_1E[1];
.global .align 1 .b8 _ZN34_INTERNAL_a47dc786_4_k_cu_0cd90e4b6thrust24THRUST_300001_SM_1000_NS12placeholders2_2E[1];
.global .align 1 .b8 _ZN34_INTERNAL_a47dc786_4_k_cu_0cd90e4b6thrust24THRUST_300001_SM_1000_NS12placeholders2_3E[1];
.global .align 1 .b8 _ZN34_INTERNAL_a47dc786_4_k_cu_0cd90e4b6thrust24THRUST_300001_SM_1000_NS12placeholders2_4E[1];
.global .align 1 .b8 _ZN34_INTERNAL_a47dc786_4_k_cu_0cd90e4b6thrust24THRUST_300001_SM_1000_NS12placeholders2_5E[1];
.global .align 1 .b8 _ZN34_INTERNAL_a47dc786_4_k_cu_0cd90e4b6thrust24THRUST_300001_SM_1000_NS12placeholders2_6E[1];
.global .align 1 .b8 _ZN34_INTERNAL_a47dc786_4_k_cu_0cd90e4b6thrust24THRUST_300001_SM_1000_NS12placeholders2_7E[1];
.global .align 1 .b8 _ZN34_INTERNAL_a47dc786_4_k_cu_0cd90e4b6thrust24THRUST_300001_SM_1000_NS12placeholders2_8E[1];
.global .align 1 .b8 _ZN34_INTERNAL_a47dc786_4_k_cu_0cd90e4b6thrust24THRUST_300001_SM_1000_NS12placeholders2_9E[1];
.global .align 1 .b8 _ZN34_INTERNAL_a47dc786_4_k_cu_0cd90e4b6thrust24THRUST_300001_SM_1000_NS12placeholders3_10E[1];
.global .align 1 .b8 _ZN34_INTERNAL_a47dc786_4_k_cu_0cd90e4b6thrust24THRUST_300001_SM_1000_NS3seqE[1];

.visible .entry _Z5saxpyifPfS_(
	.param .u32 _Z5saxpyifPfS__param_0,
	.param .f32 _Z5saxpyifPfS__param_1,
	.param .u64 .ptr .align 1 _Z5saxpyifPfS__param_2,
	.param .u64 .ptr .align 1 _Z5saxpyifPfS__param_3
)
{
	.reg .pred 	%p<2>;
	.reg .b32 	%r<6>;
	.reg .b32 	%f<5>;
	.reg .b64 	%rd<8>;

	ld.param.u32 	%r2, [_Z5saxpyifPfS__param_0];
	ld.param.f32 	%f1, [_Z5saxpyifPfS__param_1];
	ld.param.u64 	%rd1, [_Z5saxpyifPfS__param_2];
	ld.param.u64 	%rd2, [_Z5saxpyifPfS__param_3];
	mov.u32 	%r3, %ctaid.x;
	mov.u32 	%r4, %ntid.x;
	mov.u32 	%r5, %tid.x;
	mad.lo.s32 	%r1, %r3, %r4, %r5;
	setp.ge.u32 	%p1, %r1, %r2;
	@%p1 bra 	$L__BB0_2;
	cvta.to.global.u64 	%rd3, %rd1;
	cvta.to.global.u64 	%rd4, %rd2;
	mul.wide.u32 	%rd5, %r1, 4;
	add.s64 	%rd6, %rd3, %rd5;
	ld.global.f32 	%f2, [%rd6];
	add.s64 	%rd7, %rd4, %rd5;
	ld.global.f32 	%f3, [%rd7];
	fma.rn.f32 	%f4, %f1, %f2, %f3;
	st.global.f32 	[%rd7], %f4;
$L__BB0_2:
	ret;

}
	// .globl	_ZN3cub18CUB_300001_SM_10006detail11EmptyKernelIvEEvv
.visible .entry _ZN3cub18CUB_300001_SM_10006detail11EmptyKernelIvEEvv()
{


	ret;

}
	// .globl	_ZN3cub18CUB_300001_SM_10006detail8for_each13static_kernelINS2_12policy_hub_t12policy_500_tEmN6thrust24THRUST_300001_SM_1000_NS8cuda_cub20__uninitialized_fill7functorINS7_10device_ptrIfEEfEEEEvT0_T1_
.visible .entry _ZN3cub18CUB_300001_SM_10006detail8for_each13static_kernelINS2_12policy_hub_t12policy_500_tEmN6thrust24THRUST_300001_SM_1000_NS8cuda_cub20__uninitialized_fill7functorINS7_10device_ptrIfEEfEEEEvT0_T1_(
	.param .u64 _ZN3cub18CUB_300001_SM_10006detail8for_each13static_kernelINS2_12policy_hub_t12policy_500_tEmN6thrust24THRUST_300001_SM_1000_NS8cuda_cub20__uninitialized_fill7functorINS7_10device_ptrIfEEfEEEEvT0_T1__param_0,
	.param .align 8 .b8 _ZN3cub18CUB_300001_SM_10006detail8for_each13static_kernelINS2_12policy_hub_t12policy_500_tEmN6thrust24THRUST_300001_SM_1000_NS8cuda_cub20__uninitialized_fill7functorINS7_10device_ptrIfEEfEEEEvT0_T1__param_1[16]
)
.maxntid 256
{
	.reg .pred 	%p<4>;
	.reg .b16 	%rs<5>;
	.reg .b32 	%r<10>;
	.reg .b32 	%f<3>;
	.reg .b64 	%rd<16>;

	ld.param.f32 	%f2, [_ZN3cub18CUB_300001_SM_10006detail8for_each13static_kernelINS2_12policy_hub_t12policy_500_tEmN6thrust24THRUST_300001_SM_1000_NS8cuda_cub20__uninitialized_fill7functorINS7_10device_ptrIfEEfEEEEvT0_T1__param_1+8];
	ld.param.u64 	%rd4, [_ZN3cub18CUB_300001_SM_10006detail8for_each13static_kernelINS2_12policy_hub_t12policy_500_tEmN6thrust24THRUST_300001_SM_1000_NS8cuda_cub20__uninitialized_fill7functorINS7_10device_ptrIfEEfEEEEvT0_T1__param_1];
	ld.param.u64 	%rd5, [_ZN3cub18CUB_300001_SM_10006detail8for_each13static_kernelINS2_12policy_hub_t12policy_500_tEmN6thrust24THRUST_300001_SM_1000_NS8cuda_cub20__uninitialized_fill7functorINS7_10device_ptrIfEEfEEEEvT0_T1__param_0];
	mov.u32 	%r7, %ctaid.x;
	mul.wide.u32 	%rd1, %r7, 512;
	sub.s64 	%rd2, %rd5, %rd1;
	setp.lt.u64 	%p1, %rd2, 512;
	@%p1 bra 	$L__BB2_2;
	mov.u32 	%r9, %tid.x;
	cvta.to.global.u64 	%rd11, %rd4;
	cvt.u64.u32 	%rd12, %r9;
	add.s64 	%rd13, %rd1, %rd12;
	shl.b64 	%rd14, %rd13, 2;
	add.s64 	%rd15, %rd11, %rd14;
	st.global.f32 	[%rd15], %f2;
	st.global.f32 	[%rd15+1024], %f2;
	bra.uni 	$L__BB2_6;
$L__BB2_2:
	cvta.to.global.u64 	%rd6, %rd4;
	mov.u32 	%r1, %tid.x;
	cvt.u64.u32 	%rd7, %r1;
	setp.le.u64 	%p2, %rd2, %rd7;
	add.s64 	%rd8, %rd1, %rd7;
	shl.b64 	%rd9, %rd8, 2;
	add.s64 	%rd3, %rd6, %rd9;
	@%p2 bra 	$L__BB2_4;
	st.global.f32 	[%rd3], %f2;
$L__BB2_4:
	add.s32 	%r8, %r1, 256;
	cvt.u64.u32 	%rd10, %r8;
	setp.le.u64 	%p3, %rd2, %rd10;
	@%p3 bra 	$L__BB2_6;
	st.global.f32 	[%rd3+1024], %f2;
$L__BB2_6:
	ret;

}


// ===== COMPILED SASS (sm_100) =====

	.target	sm_100

	.elftype	@"ET_EXEC"


//--------------------- .note.nv.tkinfo           --------------------------
	.section	.note.nv.tkinfo,"",@"SHT_NOTE"
	.sectionflags	@"SHF_NOTE_NV_TKINFO"
	.tkinfo
        /*0018*/ 	.word	0x00000002
        /*0030*/ 	.string	""
        /*0030*/ 	.string	"ptxas"
        /*0030*/ 	.string	"Cuda compilation tools, release 13.0, V13.0.88"
        /*0030*/ 	.string	"Build cuda_13.0.r13.0/compiler.36424714_0"
        /*0030*/ 	.string	"-arch sm_100 -m 64 "



//--------------------- .note.nv.cuinfo           --------------------------
	.section	.note.nv.cuinfo,"",@"SHT_NOTE"
	.sectionflags	@"SHF_NOTE_NV_CUINFO"
        /*0018*/ 	.short	0x0002
        /*001a*/ 	.short	0x0064
        /*001c*/ 	.short	0x0082
	.zero		2


//--------------------- .nv.info                  --------------------------
	.section	.nv.info,"",@"SHT_CUDA_INFO"
	.align	4


	//----- nvinfo : EIATTR_REGCOUNT
	.align		4
        /*0000*/ 	.byte	0x04, 0x2f
        /*0002*/ 	.short	(.L_44 - .L_43)
	.align		4
.L_43:
        /*0004*/ 	.word	index@(_Z5saxpyifPfS_)
        /*0008*/ 	.word	0x0000000a


	//----- nvinfo : EIATTR_FRAME_SIZE
	.align		4
.L_44:
        /*000c*/ 	.byte	0x04, 0x11
        /*000e*/ 	.short	(.L_46 - .L_45)
	.align		4
.L_45:
        /*0010*/ 	.word	index@(_Z5saxpyifPfS_)
        /*0014*/ 	.word	0x00000000


	//----- nvinfo : EIATTR_REGCOUNT
	.align		4
.L_46:
        /*0018*/ 	.byte	0x04, 0x2f
        /*001a*/ 	.short	(.L_48 - .L_47)
	.align		4
.L_47:
        /*001c*/ 	.word	index@(_ZN3cub18CUB_300001_SM_10006detail11EmptyKernelIvEEvv)
        /*0020*/ 	.word	0x00000004


	//----- nvinfo : EIATTR_FRAME_SIZE
	.align		4
.L_48:
        /*0024*/ 	.byte	0x04, 0x11
        /*0026*/ 	.short	(.L_50 - .L_49)
	.align		4
.L_49:
        /*0028*/ 	.word	index@(_ZN3cub18CUB_300001_SM_10006detail11EmptyKernelIvEEvv)
        /*002c*/ 	.word	0x00000000


	//----- nvinfo : EIATTR_REGCOUNT
	.align		4
.L_50:
        /*0030*/ 	.byte	0x04, 0x2f
        /*0032*/ 	.short	(.L_52 - .L_51)
	.align		4
.L_51:
        /*0034*/ 	.word	index@(_ZN3cub18CUB_300001_SM_10006detail8for_each13static_kernelINS2_12policy_hub_t12policy_500_tEmN6thrust24THRUST_300001_SM_1000_NS8cuda_cub20__uninitialized_fill7functorINS7_10device_ptrIfEEfEEEEvT0_T1_)
        /*0038*/ 	.word	0x00000008


	//----- nvinfo : EIATTR_FRAME_SIZE
	.align		4
.L_52:
        /*003c*/ 	.byte	0x04, 0x11
        /*003e*/ 	.short	(.L_54 - .L_53)
	.align		4
.L_53:
        /*0040*/ 	.word	index@(_ZN3cub18CUB_300001_SM_10006detail8for_each13static_kernelINS2_12policy_hub_t12policy_500_tEmN6thrust24THRUST_300001_SM_1000_NS8cuda_cub20__uninitialized_fill7functorINS7_10device_ptrIfEEfEEEEvT0_T1_)
        /*0044*/ 	.word	0x00000000


	//----- nvinfo : EIATTR_MIN_STACK_SIZE
	.align		4
.L_54:
        /*0048*/ 	.byte	0x04, 0x12
        /*004a*/ 	.short	(.L_56 - .L_55)
	.align		4
.L_55:
        /*004c*/ 	.word	index@(_ZN3cub18CUB_300001_SM_10006detail8for_each13static_kernelINS2_12policy_hub_t12policy_500_tEmN6thrust24THRUST_300001_SM_1000_NS8cuda_cub20__uninitialized_fill7functorINS7_10device_ptrIfEEfEEEEvT0_T1_)
        /*0050*/ 	.word	0x00000000


	//----- nvinfo : EIATTR_MIN_STACK_SIZE
	.align		4
.L_56:
        /*0054*/ 	.byte	0x04, 0x12
        /*0056*/ 	.short	(.L_58 - .L_57)
	.align		4
.L_57:
        /*0058*/ 	.word	index@(_ZN3cub18CUB_300001_SM_10006detail11EmptyKernelIvEEvv)
        /*005c*/ 	.word	0x00000000


	//----- nvinfo : EIATTR_MIN_STACK_SIZE
	.align		4
.L_58:
        /*0060*/ 	.byte	0x04, 0x12
        /*0062*/ 	.short	(.L_60 - .L_59)
	.align		4
.L_59:
        /*0064*/ 	.word	index@(_Z5saxpyifPfS_)
        /*0068*/ 	.word	0x00000000
.L_60:


//--------------------- .nv.compat                --------------------------
	.section	.nv.compat,"",@"SHT_CUDA_COMPAT_INFO"
	.align	4
        /*0000*/ 	.byte	0x02, 0x09, 0x00, 0x00, 0x02, 0x02, 0x01, 0x00, 0x02, 0x05, 0x05, 0x00, 0x03, 0x07, 0x01, 0x01
        /*0010*/ 	.byte	0x02, 0x03, 0x00, 0x00, 0x02, 0x06, 0x01, 0x00, 0x04, 0x0b, 0x08, 0x00, 0x09, 0x00, 0x00, 0x00
        /*0020*/ 	.byte	0x00, 0x00, 0x00, 0x00


//--------------------- .nv.info._ZN3cub18CUB_300001_SM_10006detail8for_each13static_kernelINS2_12policy_hub_t12policy_500_tEmN6thrust24THRUST_300001_SM_1000_NS8cuda_cub20__uninitialized_fill7functorINS7_10device_ptrIfEEfEEEEvT0_T1_ --------------------------
	.section	.nv.info._ZN3cub18CUB_300001_SM_10006detail8for_each13static_kernelINS2_12policy_hub_t12policy_500_tEmN6thrust24THRUST_300001_SM_1000_NS8cuda_cub20__uninitialized_fill7functorINS7_10device_ptrIfEEfEEEEvT0_T1_,"",@"SHT_CUDA_INFO"
	.sectionflags	@""
	.align	4


	//----- nvinfo : EIATTR_CUDA_API_VERSION
	.align		4
        /*0000*/ 	.byte	0x04, 0x37
        /*0002*/ 	.short	(.L_62 - .L_61)
.L_61:
        /*0004*/ 	.word	0x00000082


	//----- nvinfo : EIATTR_KPARAM_INFO
	.align		4
.L_62:
        /*0008*/ 	.byte	0x04, 0x17
        /*000a*/ 	.short	(.L_64 - .L_63)
.L_63:
        /*000c*/ 	.word	0x00000000
        /*0010*/ 	.short	0x0001
        /*0012*/ 	.short	0x0008
        /*0014*/ 	.byte	0x00, 0xf0, 0x41, 0x00


	//----- nvinfo : EIATTR_KPARAM_INFO
	.align		4
.L_64:
        /*0018*/ 	.byte	0x04, 0x17
        /*001a*/ 	.short	(.L_66 - .L_65)
.L_65:
        /*001c*/ 	.word	0x00000000
        /*0020*/ 	.short	0x0000
        /*0022*/ 	.short	0x0000
        /*0024*/ 	.byte	0x00, 0xf0, 0x21, 0x00


	//----- nvinfo : EIATTR_SPARSE_MMA_MASK
	.align		4
.L_66:
        /*0028*/ 	.byte	0x03, 0x50
        /*002a*/ 	.short	0x0000


	//----- nvinfo : EIATTR_MAXREG_COUNT
	.align		4
        /*002c*/ 	.byte	0x03, 0x1b
        /*002e*/ 	.short	0x00ff


	//----- nvinfo : EIATTR_MERCURY_ISA_VERSION
	.align		4
        /*0030*/ 	.byte	0x03, 0x5f
        /*0032*/ 	.short	0x0101


	//----- nvinfo : EIATTR_VRC_CTA_INIT_COUNT
	.align		4
        /*0034*/ 	.byte	0x02, 0x4a
	.zero		1
	.zero		1


	//----- nvinfo : EIATTR_EXIT_INSTR_OFFSETS
	.align		4
        /*0038*/ 	.byte	0x04, 0x1c
        /*003a*/ 	.short	(.L_68 - .L_67)


	//   ....[0]....
.L_67:
        /*003c*/ 	.word	0x00000130


	//   ....[1]....
        /*0040*/ 	.word	0x00000230


	//   ....[2]....
        /*0044*/ 	.word	0x00000260


	//----- nvinfo : EIATTR_MAX_THREADS
	.align		4
.L_68:
        /*0048*/ 	.byte	0x04, 0x05
        /*004a*/ 	.short	(.L_70 - .L_69)
.L_69:
        /*004c*/ 	.word	0x00000100
        /*0050*/ 	.word	0x00000001
        /*0054*/ 	.word	0x00000001


	//----- nvinfo : EIATTR_CBANK_PARAM_SIZE
	.align		4
.L_70:
        /*0058*/ 	.byte	0x03, 0x19
        /*005a*/ 	.short	0x0018


	//----- nvinfo : EIATTR_PARAM_CBANK
	.align		4
        /*005c*/ 	.byte	0x04, 0x0a
        /*005e*/ 	.short	(.L_72 - .L_71)
	.align		4
.L_71:
        /*0060*/ 	.word	index@(.nv.constant0._ZN3cub18CUB_300001_SM_10006detail8for_each13static_kernelINS2_12policy_hub_t12policy_500_tEmN6thrust24THRUST_300001_SM_1000_NS8cuda_cub20__uninitialized_fill7functorINS7_10device_ptrIfEEfEEEEvT0_T1_)
        /*0064*/ 	.short	0x0380
        /*0066*/ 	.short	0x0018


	//----- nvinfo : EIATTR_SW_WAR
	.align		4
.L_72:
        /*0068*/ 	.byte	0x04, 0x36
        /*006a*/ 	.short	(.L_74 - .L_73)
.L_73:
        /*006c*/ 	.word	0x00000008
.L_74:


//--------------------- .nv.info._ZN3cub18CUB_300001_SM_10006detail11EmptyKernelIvEEvv --------------------------
	.section	.nv.info._ZN3cub18CUB_300001_SM_10006detail11EmptyKernelIvEEvv,"",@"SHT_CUDA_INFO"
	.sectionflags	@""
	.align	4


	//----- nvinfo : EIATTR_CUDA_API_VERSION
	.align		4
        /*0000*/ 	.byte	0x04, 0x37
        /*0002*/ 	.short	(.L_76 - .L_75)
.L_75:
        /*0004*/ 	.word	0x00000082


	//----- nvinfo : EIATTR_SPARSE_MMA_MASK
	.align		4
.L_76:
        /*0008*/ 	.byte	0x03, 0x50
        /*000a*/ 	.short	0x0000


	//----- nvinfo : EIATTR_MAXREG_COUNT
	.align		4
        /*000c*/ 	.byte	0x03, 0x1b
        /*000e*/ 	.short	0x00ff


	//----- nvinfo : EIATTR_MERCURY_ISA_VERSION
	.align		4
        /*0010*/ 	.byte	0x03, 0x5f
        /*0012*/ 	.short	0x0101


	//----- nvinfo : EIATTR_VRC_CTA_INIT_COUNT
	.align		4
        /*0014*/ 	.byte	0x02, 0x4a
	.zero		1
	.zero		1


	//----- nvinfo : EIATTR_EXIT_INSTR_OFFSETS
	.align		4
        /*0018*/ 	.byte	0x04, 0x1c
        /*001a*/ 	.short	(.L_78 - .L_77)


	//   ....[0]....
.L_77:
        /*001c*/ 	.word	0x00000010


	//----- nvinfo : EIATTR_SW_WAR
	.align		4
.L_78:
        /*0020*/ 	.byte	0x04, 0x36
        /*0022*/ 	.short	(.L_80 - .L_79)
.L_79:
        /*0024*/ 	.word	0x00000008
.L_80:


//--------------------- .nv.info._Z5saxpyifPfS_   --------------------------
	.section	.nv.info._Z5saxpyifPfS_,"",@"SHT_CUDA_INFO"
	.sectionflags	@""
	.align	4


	//----- nvinfo : EIATTR_CUDA_API_VERSION
	.align		4
        /*0000*/ 	.byte	0x04, 0x37
        /*0002*/ 	.short	(.L_82 - .L_81)
.L_81:
        /*0004*/ 	.word	0x00000082


	//----- nvinfo : EIATTR_KPARAM_INFO
	.align		4
.L_82:
        /*0008*/ 	.byte	0x04, 0x17
        /*000a*/ 	.short	(.L_84 - .L_83)
.L_83:
        /*000c*/ 	.word	0x00000000
        /*0010*/ 	.short	0x0003
        /*0012*/ 	.short	0x0010
        /*0014*/ 	.byte	0x00, 0xf5, 0x21, 0x00


	//----- nvinfo : EIATTR_KPARAM_INFO
	.align		4
.L_84:
        /*0018*/ 	.byte	0x04, 0x17
        /*001a*/ 	.short	(.L_86 - .L_85)
.L_85:
        /*001c*/ 	.word	0x00000000
        /*0020*/ 	.short	0x0002
        /*0022*/ 	.short	0x0008
        /*0024*/ 	.byte	0x00, 0xf5, 0x21, 0x00


	//----- nvinfo : EIATTR_KPARAM_INFO
	.align		4
.L_86:
        /*0028*/ 	.byte	0x04, 0x17
        /*002a*/ 	.short	(.L_88 - .L_87)
.L_87:
        /*002c*/ 	.word	0x00000000
        /*0030*/ 	.short	0x0001
        /*0032*/ 	.short	0x0004
        /*0034*/ 	.byte	0x00, 0xf0, 0x11, 0x00


	//----- nvinfo : EIATTR_KPARAM_INFO
	.align		4
.L_88:
        /*0038*/ 	.byte	0x04, 0x17
        /*003a*/ 	.short	(.L_90 - .L_89)
.L_89:
        /*003c*/ 	.word	0x00000000
        /*0040*/ 	.short	0x0000
        /*0042*/ 	.short	0x0000
        /*0044*/ 	.byte	0x00, 0xf0, 0x11, 0x00


	//----- nvinfo : EIATTR_SPARSE_MMA_MASK
	.align		4
.L_90:
        /*0048*/ 	.byte	0x03, 0x50
        /*004a*/ 	.short	0x0000


	//----- nvinfo : EIATTR_MAXREG_COUNT
	.align		4
        /*004c*/ 	.byte	0x03, 0x1b
        /*004e*/ 	.short	0x00ff


	//----- nvinfo : EIATTR_MERCURY_ISA_VERSION
	.align		4
        /*0050*/ 	.byte	0x03, 0x5f
        /*0052*/ 	.short	0x0101


	//----- nvinfo : EIATTR_VRC_CTA_INIT_COUNT
	.align		4
        /*0054*/ 	.byte	0x02, 0x4a
	.zero		1
	.zero		1


	//----- nvinfo : EIATTR_EXIT_INSTR_OFFSETS
	.align		4
        /*0058*/ 	.byte	0x04, 0x1c
        /*005a*/ 	.short	(.L_92 - .L_91)


	//   ....[0]....
.L_91:
        /*005c*/ 	.word	0x00000070


	//   ....[1]....
        /*0060*/ 	.word	0x00000120


	//----- nvinfo : EIATTR_CBANK_PARAM_SIZE
	.align		4
.L_92:
        /*0064*/ 	.byte	0x03, 0x19
        /*0066*/ 	.short	0x0018


	//----- nvinfo : EIATTR_PARAM_CBANK
	.align		4
        /*0068*/ 	.byte	0x04, 0x0a
        /*006a*/ 	.short	(.L_94 - .L_93)
	.align		4
.L_93:
        /*006c*/ 	.word	index@(.nv.constant0._Z5saxpyifPfS_)
        /*0070*/ 	.short	0x0380
        /*0072*/ 	.short	0x0018


	//----- nvinfo : EIATTR_SW_WAR
	.align		4
.L_94:
        /*0074*/ 	.byte	0x04, 0x36
        /*0076*/ 	.short	(.L_96 - .L_95)
.L_95:
        /*0078*/ 	.word	0x00000008
.L_96:


//--------------------- .nv.callgraph             --------------------------
	.section	.nv.callgraph,"",@"SHT_CUDA_CALLGRAPH"
	.align	4
	.sectionentsize	8
	.align		4
        /*0000*/ 	.word	0x00000000
	.align		4
        /*0004*/ 	.word	0xffffffff
	.align		4
        /*0008*/ 	.word	0x00000000
	.align		4
        /*000c*/ 	.word	0xfffffffe
	.align		4
        /*0010*/ 	.word	0x00000000
	.align		4
        /*0014*/ 	.word	0xfffffffd
	.align		4
        /*0018*/ 	.word	0x00000000
	.align		4
        /*001c*/ 	.word	0xfffffffc


//--------------------- .nv.constant4             --------------------------
	.section	.nv.constant4,"a",@progbits
	.align	8
	.align		8
.nv.constant4:
        /*0000*/ 	.dword	_ZN34_INTERNAL_a47dc786_4_k_cu_0cd90e4b4cuda3std3__45__cpo5beginE
	.align		8
        /*0008*/ 	.dword	_ZN34_INTERNAL_a47dc786_4_k_cu_0cd90e4b4cuda3std3__45__cpo3endE
	.align		8
        /*0010*/ 	.dword	_ZN34_INTERNAL_a47dc786_4_k_cu_0cd90e4b4cuda3std3__45__cpo6cbeginE
	.align		8
        /*0018*/ 	.dword	_ZN34_INTERNAL_a47dc786_4_k_cu_0cd90e4b4cuda3std3__45__cpo4cendE
	.align		8
        /*0020*/ 	.dword	_ZN34_INTERNAL_a47dc786_4_k_cu_0cd90e4b4cuda3std3__45__cpo6rbeginE
	.align		8
        /*0028*/ 	.dword	_ZN34_INTERNAL_a47dc786_4_k_cu_0cd90e4b4cuda3std3__45__cpo4rendE
	.align		8
        /*0030*/ 	.dword	_ZN34_INTERNAL_a47dc786_4_k_cu_0cd90e4b4cuda3std3__45__cpo7crbeginE
	.align		8
        /*0038*/ 	.dword	_ZN34_INTERNAL_a47dc786_4_k_cu_0cd90e4b4cuda3std3__45__cpo5crendE
	.align		8
        /*0040*/ 	.dword	_ZN34_INTERNAL_a47dc786_4_k_cu_0cd90e4b4cuda3std3__436_GLOBAL__N__a47dc786_4_k_cu_0cd90e4b6ignoreE
	.align		8
        /*0048*/ 	.dword	_ZN34_INTERNAL_a47dc786_4_k_cu_0cd90e4b4cuda3std3__419piecewise_constructE
	.align		8
        /*0050*/ 	.dword	_ZN34_INTERNAL_a47dc786_4_k_cu_0cd90e4b4cuda3std3__48in_placeE
	.align		8
        /*0058*/ 	.dword	_ZN34_INTERNAL_a47dc786_4_k_cu_0cd90e4b4cuda3std3__420unreachable_sentinelE
	.align		8
        /*0060*/ 	.dword	_ZN34_INTERNAL_a47dc786_4_k_cu_0cd90e4b4cuda3std3__47nulloptE
	.align		8
        /*0068*/ 	.dword	_ZN34_INTERNAL_a47dc786_4_k_cu_0cd90e4b4cuda3std3__48unexpectE
	.align		8
        /*0070*/ 	.dword	_ZN34_INTERNAL_a47dc786_4_k_cu_0cd90e4b4cuda3std6ranges3__45__cpo4swapE
	.align		8
        /*0078*/ 	.dword	_ZN34_INTERNAL_a47dc786_4_k_cu_0cd90e4b4cuda3std6ranges3__45__cpo9iter_moveE
	.align		8
        /*0080*/ 	.dword	_ZN34_INTERNAL_a47dc786_4_k_cu_0cd90e4b4cuda3std6ranges3__45__cpo5beginE
	.align		8
        /*0088*/ 	.dword	_ZN34_INTERNAL_a47dc786_4_k_cu_0cd90e4b4cuda3std6ranges3__45__cpo3endE
	.align		8
        /*0090*/ 	.dword	_ZN34_INTERNAL_a47dc786_4_k_cu_0cd90e4b4cuda3std6ranges3__45__cpo6cbeginE
	.align		8
        /*0098*/ 	.dword	_ZN34_INTERNAL_a47dc786_4_k_cu_0cd90e4b4cuda3std6ranges3__45__cpo4cendE
	.align		8
        /*00a0*/ 	.dword	_ZN34_INTERNAL_a47dc786_4_k_cu_0cd90e4b4cuda3std6ranges3__45__cpo7advanceE
	.align		8
        /*00a8*/ 	.dword	_ZN34_INTERNAL_a47dc786_4_k_cu_0cd90e4b4cuda3std6ranges3__45__cpo9iter_swapE
	.align		8
        /*00b0*/ 	.dword	_ZN34_INTERNAL_a47dc786_4_k_cu_0cd90e4b4cuda3std6ranges3__45__cpo4nextE
	.align		8
        /*00b8*/ 	.dword	_ZN34_INTERNAL_a47dc786_4_k_cu_0cd90e4b4cuda3std6ranges3__45__cpo4prevE
	.align		8
        /*00c0*/ 	.dword	_ZN34_INTERNAL_a47dc786_4_k_cu_0cd90e4b4cuda3std6ranges3__45__cpo4dataE
	.align		8
        /*00c8*/ 	.dword	_ZN34_INTERNAL_a47dc786_4_k_cu_0cd90e4b4cuda3std6ranges3__45__cpo5cdataE
	.align		8
        /*00d0*/ 	.dword	_ZN34_INTERNAL_a47dc786_4_k_cu_0cd90e4b4cuda3std6ranges3__45__cpo4sizeE
	.align		8
        /*00d8*/ 	.dword	_ZN34_INTERNAL_a47dc786_4_k_cu_0cd90e4b4cuda3std6ranges3__45__cpo5ssizeE
	.align		8
        /*00e0*/ 	.dword	_ZN34_INTERNAL_a47dc786_4_k_cu_0cd90e4b4cuda3std6ranges3__45__cpo8distanceE
	.align		8
        /*00e8*/ 	.dword	_ZN34_INTERNAL_a47dc786_4_k_cu_0cd90e4b6thrust24THRUST_300001_SM_1000_NS6system6detail10sequential3seqE
	.align		8
        /*00f0*/ 	.dword	_ZN34_INTERNAL_a47dc786_4_k_cu_0cd90e4b6thrust24THRUST_300001_SM_1000_NS8cuda_cub3parE
	.align		8
        /*00f8*/ 	.dword	_ZN34_INTERNAL_a47dc786_4_k_cu_0cd90e4b6thrust24THRUST_300001_SM_1000_NS8cuda_cub10par_nosyncE
	.align		8
        /*0100*/ 	.dword	_ZN34_INTERNAL_a47dc786_4_k_cu_0cd90e4b6thrust24THRUST_300001_SM_1000_NS12placeholders2_1E
	.align		8
        /*0108*/ 	.dword	_ZN34_INTERNAL_a47dc786_4_k_cu_0cd90e4b6thrust24THRUST_300001_SM_1000_NS12placeholders2_2E
	.align		8
        /*0110*/ 	.dword	_ZN34_INTERNAL_a47dc786_4_k_cu_0cd90e4b6thrust24THRUST_300001_SM_1000_NS12placeholders2_3E
	.align		8
        /*0118*/ 	.dword	_ZN34_INTERNAL_a47dc786_4_k_cu_0cd90e4b6thrust24THRUST_300001_SM_1000_NS12placeholders2_4E
	.align		8
        /*0120*/ 	.dword	_ZN34_INTERNAL_a47dc786_4_k_cu_0cd90e4b6thrust24THRUST_300001_SM_1000_NS12placeholders2_5E
	.align		8
        /*0128*/ 	.dword	_ZN34_INTERNAL_a47dc786_4_k_cu_0cd90e4b6thrust24THRUST_300001_SM_1000_NS12placeholders2_6E
	.align		8
        /*0130*/ 	.dword	_ZN34_INTERNAL_a47dc786_4_k_cu_0cd90e4b6thrust24THRUST_300001_SM_1000_NS12placeholders2_7E
	.align		8
        /*0138*/ 	.dword	_ZN34_INTERNAL_a47dc786_4_k_cu_0cd90e4b6thrust24THRUST_300001_SM_1000_NS12placeholders2_8E
	.align		8
        /*0140*/ 	.dword	_ZN34_INTERNAL_a47dc786_4_k_cu_0cd90e4b6thrust24THRUST_300001_SM_1000_NS12placeholders2_9E
	.align		8
        /*0148*/ 	.dword	_ZN34_INTERNAL_a47dc786_4_k_cu_0cd90e4b6thrust24THRUST_300001_SM_1000_NS12placeholders3_10E
	.align		8
        /*0150*/ 	.dword	_ZN34_INTERNAL_a47dc786_4_k_cu_0cd90e4b6thrust24THRUST_300001_SM_1000_NS3seqE


//--------------------- .text._ZN3cub18CUB_300001_SM_10006detail8for_each13static_kernelINS2_12policy_hub_t12policy_500_tEmN6thrust24THRUST_300001_SM_1000_NS8cuda_cub20__uninitialized_fill7functorINS7_10device_ptrIfEEfEEEEvT0_T1_ --------------------------
	.section	.text._ZN3cub18CUB_300001_SM_10006detail8for_each13static_kernelINS2_12policy_hub_t12policy_500_tEmN6thrust24THRUST_300001_SM_1000_NS8cuda_cub20__uninitialized_fill7functorINS7_10device_ptrIfEEfEEEEvT0_T1_,"ax",@progbits
	.align	128
        .global         _ZN3cub18CUB_300001_SM_10006detail8for_each13static_kernelINS2_12policy_hub_t12policy_500_tEmN6thrust24THRUST_300001_SM_1000_NS8cuda_cub20__uninitialized_fill7functorINS7_10device_ptrIfEEfEEEEvT0_T1_
        .type           _ZN3cub18CUB_300001_SM_10006detail8for_each13static_kernelINS2_12policy_hub_t12policy_500_tEmN6thrust24THRUST_300001_SM_1000_NS8cuda_cub20__uninitialized_fill7functorINS7_10device_ptrIfEEfEEEEvT0_T1_,@function
        .size           _ZN3cub18CUB_300001_SM_10006detail8for_each13static_kernelINS2_12policy_hub_t12policy_500_tEmN6thrust24THRUST_300001_SM_1000_NS8cuda_cub20__uninitialized_fill7functorINS7_10device_ptrIfEEfEEEEvT0_T1_,(.L_x_4 - _ZN3cub18CUB_300001_SM_10006detail8for_each13static_kernelINS2_12policy_hub_t12policy_500_tEmN6thrust24THRUST_300001_SM_1000_NS8cuda_cub20__uninitialized_fill7functorINS7_10device_ptrIfEEfEEEEvT0_T1_)
        .other          _ZN3cub18CUB_300001_SM_10006detail8for_each13static_kernelINS2_12policy_hub_t12policy_500_tEmN6thrust24THRUST_300001_SM_1000_NS8cuda_cub20__uninitialized_fill7functorINS7_10device_ptrIfEEfEEEEvT0_T1_,@"STO_CUDA_ENTRY STV_DEFAULT"
_ZN3cub18CUB_300001_SM_10006detail8for_each13static_kernelINS2_12policy_hub_t12policy_500_tEmN6thrust24THRUST_300001_SM_1000_NS8cuda_cub20__uninitialized_fill7functorINS7_10device_ptrIfEEfEEEEvT0_T1_:
.text._ZN3cub18CUB_300001_SM_10006detail8for_each13static_kernelINS2_12policy_hub_t12policy_500_tEmN6thrust24THRUST_300001_SM_1000_NS8cuda_cub20__uninitialized_fill7functorINS7_10device_ptrIfEEfEEEEvT0_T1_:
[----:B------:R-:W-:Y:S08]  /*0000*/  LDC R1, c[0x0][0x37c] ;  /* 0x0000df00ff017b82 */ /* 0x000ff00000000800 */
[----:B------:R-:W0:Y:S01]  /*0010*/  S2UR UR4, SR_CTAID.X ;  /* 0x00000000000479c3 */ /* 0x000e220000002500 */
[----:B------:R-:W1:Y:S01]  /*0020*/  LDCU.64 UR6, c[0x0][0x380] ;  /* 0x00007000ff0677ac */ /* 0x000e620008000a00 */
[----:B------:R-:W2:Y:S01]  /*0030*/  LDCU.64 UR8, c[0x0][0x358] ;  /* 0x00006b00ff0877ac */ /* 0x000ea20008000a00 */
[----:B0-----:R-:W-:-:S04]  /*0040*/  UIMAD.WIDE.U32 UR4, UR4, 0x200, URZ ;  /* 0x00000200040478a5 */ /* 0x001fc8000f8e00ff */
[----:B-1----:R-:W-:-:S04]  /*0050*/  UIADD3 UR6, UP0, UPT, -UR4, UR6, URZ ;  /* 0x0000000604067290 */ /* 0x002fc8000ff1e1ff */
[----:B------:R-:W-:Y:S02]  /*0060*/  UIADD3.X UR7, UPT, UPT, ~UR5, UR7, URZ, UP0, !UPT ;  /* 0x0000000705077290 */ /* 0x000fe400087fe5ff */
[----:B------:R-:W-:-:S04]  /*0070*/  UISETP.GE.U32.AND UP0, UPT, UR6, 0x200, UPT ;  /* 0x000002000600788c */ /* 0x000fc8000bf06070 */
[----:B------:R-:W-:-:S09]  /*0080*/  UISETP.GE.U32.AND.EX UP0, UPT, UR7, URZ, UPT, UP0 ;  /* 0x000000ff0700728c */ /* 0x000fd2000bf06100 */
[----:B--2---:R-:W-:Y:S05]  /*0090*/  BRA.U !UP0, `(.L_x_0) ;  /* 0x0000000108287547 */ /* 0x004fea000b800000 */
[----:B------:R-:W0:Y:S01]  /*00a0*/  S2R R0, SR_TID.X ;  /* 0x0000000000007919 */ /* 0x000e220000002100 */
[----:B------:R-:W1:Y:S01]  /*00b0*/  LDCU.64 UR6, c[0x0][0x388] ;  /* 0x00007100ff0677ac */ /* 0x000e620008000a00 */
[----:B------:R-:W2:Y:S01]  /*00c0*/  LDC R5, c[0x0][0x390] ;  /* 0x0000e400ff057b82 */ /* 0x000ea20000000800 */
[----:B0-----:R-:W-:-:S05]  /*00d0*/  IADD3 R0, P0, PT, R0, UR4, RZ ;  /* 0x0000000400007c10 */ /* 0x001fca000ff1e0ff */
[----:B------:R-:W-:Y:S01]  /*00e0*/  IMAD.X R3, RZ, RZ, UR5, P0 ;  /* 0x00000005ff037e24 */ /* 0x000fe200080e06ff */
[----:B-1----:R-:W-:-:S04]  /*00f0*/  LEA R2, P0, R0, UR6, 0x2 ;  /* 0x0000000600027c11 */ /* 0x002fc8000f8010ff */
[----:B------:R-:W-:-:S05]  /*0100*/  LEA.HI.X R3, R0, UR7, R3, 0x2, P0 ;  /* 0x0000000700037c11 */ /* 0x000fca00080f1403 */
[----:B--2---:R-:W-:Y:S04]  /*0110*/  STG.E desc[UR8][R2.64], R5 ;  /* 0x0000000502007986 */ /* 0x004fe8000c101908 */
[----:B------:R-:W-:Y:S01]  /*0120*/  STG.E desc[UR8][R2.64+0x400], R5 ;  /* 0x0004000502007986 */ /* 0x000fe2000c101908 */
[----:B------:R-:W-:Y:S05]  /*0130*/  EXIT ;  /* 0x000000000000794d */ /* 0x000fea0003800000 */
.L_x_0:
[----:B------:R-:W0:Y:S01]  /*0140*/  S2R R0, SR_TID.X ;  /* 0x0000000000007919 */ /* 0x000e220000002100 */
[----:B------:R-:W-:Y:S01]  /*0150*/  IMAD.U32 R2, RZ, RZ, UR7 ;  /* 0x00000007ff027e24 */ /* 0x000fe2000f8e00ff */
[----:B------:R-:W1:Y:S01]  /*0160*/  LDCU.64 UR10, c[0x0][0x388] ;  /* 0x00007100ff0a77ac */ /* 0x000e620008000a00 */
[----:B------:R-:W-:Y:S01]  /*0170*/  IMAD.U32 R4, RZ, RZ, UR7 ;  /* 0x00000007ff047e24 */ /* 0x000fe2000f8e00ff */
[----:B0-----:R-:W-:-:S04]  /*0180*/  ISETP.LT.U32.AND P0, PT, R0, UR6, PT ;  /* 0x0000000600007c0c */ /* 0x001fc8000bf01070 */
[----:B------:R-:W-:Y:S01]  /*0190*/  ISETP.GT.U32.AND.EX P0, PT, R2, RZ, PT, P0 ;  /* 0x000000ff0200720c */ /* 0x000fe20003f04100 */
[C---:B------:R-:W-:Y:S01]  /*01a0*/  VIADD R2, R0.reuse, 0x100 ;  /* 0x0000010000027836 */ /* 0x040fe20000000000 */
[----:B------:R-:W-:-:S04]  /*01b0*/  IADD3 R0, P2, PT, R0, UR4, RZ ;  /* 0x0000000400007c10 */ /* 0x000fc8000ff5e0ff */
[----:B------:R-:W-:Y:S01]  /*01c0*/  ISETP.LT.U32.AND P1, PT, R2, UR6, PT ;  /* 0x0000000602007c0c */ /* 0x000fe2000bf21070 */
[----:B------:R-:W-:Y:S01]  /*01d0*/  IMAD.X R3, RZ, RZ, UR5, P2 ;  /* 0x00000005ff037e24 */ /* 0x000fe200090e06ff */
[----:B-1----:R-:W-:Y:S02]  /*01e0*/  LEA R2, P2, R0, UR10, 0x2 ;  /* 0x0000000a00027c11 */ /* 0x002fe4000f8410ff */
[----:B------:R-:W-:Y:S02]  /*01f0*/  ISETP.GT.U32.AND.EX P1, PT, R4, RZ, PT, P1 ;  /* 0x000000ff0400720c */ /* 0x000fe40003f24110 */
[----:B------:R-:W-:Y:S01]  /*0200*/  LEA.HI.X R3, R0, UR11, R3, 0x2, P2 ;  /* 0x0000000b00037c11 */ /* 0x000fe200090f1403 */
[----:B------:R-:W0:Y:S04]  /*0210*/  @P0 LDC R5, c[0x0][0x390] ;  /* 0x0000e400ff050b82 */ /* 0x000e280000000800 */
[----:B0-----:R0:W-:Y:S06]  /*0220*/  @P0 STG.E desc[UR8][R2.64], R5 ;  /* 0x0000000502000986 */ /* 0x0011ec000c101908 */
[----:B------:R-:W-:Y:S05]  /*0230*/  @!P1 EXIT ;  /* 0x000000000000994d */ /* 0x000fea0003800000 */
[----:B0-----:R-:W0:Y:S02]  /*0240*/  LDC R5, c[0x0][0x390] ;  /* 0x0000e400ff057b82 */ /* 0x001e240000000800 */
[----:B0-----:R-:W-:Y:S01]  /*0250*/  STG.E desc[UR8][R2.64+0x400], R5 ;  /* 0x0004000502007986 */ /* 0x001fe2000c101908 */
[----:B------:R-:W-:Y:S05]  /*0260*/  EXIT ;  /* 0x000000000000794d */ /* 0x000fea0003800000 */
.L_x_1:
[----:B------:R-:W-:-:S00]  /*0270*/  BRA `(.L_x_1) ;  /* 0xfffffffc00fc7947 */ /* 0x000fc0000383ffff */
[----:B------:R-:W-:-:S00]  /*0280*/  NOP ;  /* 0x0000000000007918 */ /* 0x000fc00000000000 */
[----:B------:R-:W-:-:S00]  /*0290*/  NOP ;  /* 0x0000000000007918 */ /* 0x000fc00000000000 */
[----:B------:R-:W-:-:S00]  /*02a0*/  NOP ;  /* 0x0000000000007918 */ /* 0x000fc00000000000 */
[----:B------:R-:W-:-:S00]  /*02b0*/  NOP ;  /* 0x0000000000007918 */ /* 0x000fc00000000000 */
[----:B------:R-:W-:-:S00]  /*02c0*/  NOP ;  /* 0x0000000000007918 */ /* 0x000fc00000000000 */
[----:B------:R-:W-:-:S00]  /*02d0*/  NOP ;  /* 0x0000000000007918 */ /* 0x000fc00000000000 */
[----:B------:R-:W-:-:S00]  /*02e0*/  NOP ;  /* 0x0000000000007918 */ /* 0x000fc00000000000 */
[----:B------:R-:W-:-:S00]  /*02f0*/  NOP ;  /* 0x0000000000007918 */ /* 0x000fc00000000000 */
.L_x_4:


//--------------------- .text._ZN3cub18CUB_300001_SM_10006detail11EmptyKernelIvEEvv --------------------------
	.section	.text._ZN3cub18CUB_300001_SM_10006detail11EmptyKernelIvEEvv,"ax",@progbits
	.align	128
        .global         _ZN3cub18CUB_300001_SM_10006detail11EmptyKernelIvEEvv
        .type           _ZN3cub18CUB_300001_SM_10006detail11EmptyKernelIvEEvv,@function
        .size           _ZN3cub18CUB_300001_SM_10006detail11EmptyKernelIvEEvv,(.L_x_5 - _ZN3cub18CUB_300001_SM_10006detail11EmptyKernelIvEEvv)
        .other          _ZN3cub18CUB_300001_SM_10006detail11EmptyKernelIvEEvv,@"STO_CUDA_ENTRY STV_DEFAULT"
_ZN3cub18CUB_300001_SM_10006detail11EmptyKernelIvEEvv:
.text._ZN3cub18CUB_300001_SM_10006detail11EmptyKernelIvEEvv:
[----:B------:R-:W-:Y:S01]  /*0000*/  LDC R1, c[0x0][0x37c] ;  /* 0x0000df00ff017b82 */ /* 0x000fe20000000800 */
[----:B------:R-:W-:Y:S05]  /*0010*/  EXIT ;  /* 0x000000000000794d */ /* 0x000fea0003800000 */
.L_x_2:
        /* <DEDUP_REMOVED lines=14> */
.L_x_5:


//--------------------- .text._Z5saxpyifPfS_      --------------------------
	.section	.text._Z5saxpyifPfS_,"ax",@progbits
	.align	128
        .global         _Z5saxpyifPfS_
        .type           _Z5saxpyifPfS_,@function
        .size           _Z5saxpyifPfS_,(.L_x_6 - _Z5saxpyifPfS_)
        .other          _Z5saxpyifPfS_,@"STO_CUDA_ENTRY STV_DEFAULT"
_Z5saxpyifPfS_:
.text._Z5saxpyifPfS_:
[----:B------:R-:W-:Y:S01]  /*0000*/  LDC R1, c[0x0][0x37c] ;  /* 0x0000df00ff017b82 */ /* 0x000fe20000000800 */
[----:B------:R-:W0:Y:S07]  /*0010*/  S2R R0, SR_TID.X ;  /* 0x0000000000007919 */ /* 0x000e2e0000002100 */
[----:B------:R-:W0:Y:S01]  /*0020*/  S2UR UR4, SR_CTAID.X ;  /* 0x00000000000479c3 */ /* 0x000e220000002500 */
[----:B------:R-:W1:Y:S07]  /*0030*/  LDCU UR5, c[0x0][0x380] ;  /* 0x00007000ff0577ac */ /* 0x000e6e0008000800 */
[----:B------:R-:W0:Y:S02]  /*0040*/  LDC R7, c[0x0][0x360] ;  /* 0x0000d800ff077b82 */ /* 0x000e240000000800 */
[----:B0-----:R-:W-:-:S05]  /*0050*/  IMAD R7, R7, UR4, R0 ;  /* 0x0000000407077c24 */ /* 0x001fca000f8e0200 */
[----:B-1----:R-:W-:-:S13]  /*0060*/  ISETP.GE.U32.AND P0, PT, R7, UR5, PT ;  /* 0x0000000507007c0c */ /* 0x002fda000bf06070 */
[----:B------:R-:W-:Y:S05]  /*0070*/  @P0 EXIT ;  /* 0x000000000000094d */ /* 0x000fea0003800000 */
[----:B------:R-:W0:Y:S01]  /*0080*/  LDC.64 R2, c[0x0][0x388] ;  /* 0x0000e200ff027b82 */ /* 0x000e220000000a00 */
[----:B------:R-:W1:Y:S01]  /*0090*/  LDCU.64 UR4, c[0x0][0x358] ;  /* 0x00006b00ff0477ac */ /* 0x000e620008000a00 */
[----:B------:R-:W2:Y:S06]  /*00a0*/  LDCU UR6, c[0x0][0x384] ;  /* 0x00007080ff0677ac */ /* 0x000eac0008000800 */
[----:B------:R-:W3:Y:S01]  /*00b0*/  LDC.64 R4, c[0x0][0x390] ;  /* 0x0000e400ff047b82 */ /* 0x000ee20000000a00 */
[----:B0-----:R-:W-:-:S06]  /*00c0*/  IMAD.WIDE.U32 R2, R7, 0x4, R2 ;  /* 0x0000000407027825 */ /* 0x001fcc00078e0002 */
[----:B-1----:R-:W2:Y:S01]  /*00d0*/  LDG.E R2, desc[UR4][R2.64] ;  /* 0x0000000402027981 */ /* 0x002ea2000c1e1900 */
[----:B---3--:R-:W-:-:S05]  /*00e0*/  IMAD.WIDE.U32 R4, R7, 0x4, R4 ;  /* 0x0000000407047825 */ /* 0x008fca00078e0004 */
[----:B------:R-:W2:Y:S02]  /*00f0*/  LDG.E R7, desc[UR4][R4.64] ;  /* 0x0000000404077981 */ /* 0x000ea4000c1e1900 */
[----:B--2---:R-:W-:-:S05]  /*0100*/  FFMA R7, R2, UR6, R7 ;  /* 0x0000000602077c23 */ /* 0x004fca0008000007 */
[----:B------:R-:W-:Y:S01]  /*0110*/  STG.E desc[UR4][R4.64], R7 ;  /* 0x0000000704007986 */ /* 0x000fe2000c101904 */
[----:B------:R-:W-:Y:S05]  /*0120*/  EXIT ;  /* 0x000000000000794d */ /* 0x000fea0003800000 */
.L_x_3:
        /* <DEDUP_REMOVED lines=13> */
.L_x_6:


//--------------------- .nv.shared.reserved.0     --------------------------
	.section	.nv.shared.reserved.0,"aw",@nobits
	.weak		__nv_reservedSMEM_offset_0_alias
	.size		__nv_reservedSMEM_offset_0_alias, 0, 64
	.other		__nv_reservedSMEM_offset_0_alias,@"STO_CUDA_RESERVED_SHARED STV_DEFAULT"
__nv_reservedSMEM_offset_0_alias:
	.zero		0
	.zero		64


//--------------------- .nv.global                --------------------------
	.section	.nv.global,"aw",@nobits
.nv.global:
	.type		_ZN34_INTERNAL_a47dc786_4_k_cu_0cd90e4b6thrust24THRUST_300001_SM_1000_NS3seqE,@object
	.size		_ZN34_INTERNAL_a47dc786_4_k_cu_0cd90e4b6thrust24THRUST_300001_SM_1000_NS3seqE,(_ZN34_INTERNAL_a47dc786_4_k_cu_0cd90e4b4cuda3std3__48in_placeE - _ZN34_INTERNAL_a47dc786_4_k_cu_0cd90e4b6thrust24THRUST_300001_SM_1000_NS3seqE)
_ZN34_INTERNAL_a47dc786_4_k_cu_0cd90e4b6thrust24THRUST_300001_SM_1000_NS3seqE:
	.zero		1
	.type		_ZN34_INTERNAL_a47dc786_4_k_cu_0cd90e4b4cuda3std3__48in_placeE,@object
	.size		_ZN34_INTERNAL_a47dc786_4_k_cu_0cd90e4b4cuda3std3__48in_placeE,(_ZN34_INTERNAL_a47dc786_4_k_cu_0cd90e4b4cuda3std6ranges3__45__cpo4sizeE - _ZN34_INTERNAL_a47dc786_4_k_cu_0cd90e4b4cuda3std3__48in_placeE)
_ZN34_INTERNAL_a47dc786_4_k_cu_0cd90e4b4cuda3std3__48in_placeE:
	.zero		1
	.type		_ZN34_INTERNAL_a47dc786_4_k_cu_0cd90e4b4cuda3std6ranges3__45__cpo4sizeE,@object
	.size		_ZN34_INTERNAL_a47dc786_4_k_cu_0cd90e4b4cuda3std6ranges3__45__cpo4sizeE,(_ZN34_INTERNAL_a47dc786_4_k_cu_0cd90e4b6thrust24THRUST_300001_SM_1000_NS12placeholders2_3E - _ZN34_INTERNAL_a47dc786_4_k_cu_0cd90e4b4cuda3std6ranges3__45__cpo4sizeE)
_ZN34_INTERNAL_a47dc786_4_k_cu_0cd90e4b4cuda3std6ranges3__45__cpo4sizeE:
	.zero		1
	.type		_ZN34_INTERNAL_a47dc786_4_k_cu_0cd90e4b6thrust24THRUST_300001_SM_1000_NS12placeholders2_3E,@object
	.size		_ZN34_INTERNAL_a47dc786_4_k_cu_0cd90e4b6thrust24THRUST_300001_SM_1000_NS12placeholders2_3E,(_ZN34_INTERNAL_a47dc786_4_k_cu_0cd90e4b4cuda3std3__45__cpo6cbeginE - _ZN34_INTERNAL_a47dc786_4_k_cu_0cd90e4b6thrust24THRUST_300001_SM_1000_NS12placeholders2_3E)
_ZN34_INTERNAL_a47dc786_4_k_cu_0cd90e4b6thrust24THRUST_300001_SM_1000_NS12placeholders2_3E:
	.zero		1
	.type		_ZN34_INTERNAL_a47dc786_4_k_cu_0cd90e4b4cuda3std3__45__cpo6cbeginE,@object
	.size		_ZN34_INTERNAL_a47dc786_4_k_cu_0cd90e4b4cuda3std3__45__cpo6cbeginE,(_ZN34_INTERNAL_a47dc786_4_k_cu_0cd90e4b4cuda3std6ranges3__45__cpo6cbeginE - _ZN34_INTERNAL_a47dc786_4_k_cu_0cd90e4b4cuda3std3__45__cpo6cbeginE)
_ZN34_INTERNAL_a47dc786_4_k_cu_0cd90e4b4cuda3std3__45__cpo6cbeginE:
	.zero		1
	.type		_ZN34_INTERNAL_a47dc786_4_k_cu_0cd90e4b4cuda3std6ranges3__45__cpo6cbeginE,@object
	.size		_ZN34_INTERNAL_a47dc786_4_k_cu_0cd90e4b4cuda3std6ranges3__45__cpo6cbeginE,(_ZN34_INTERNAL_a47dc786_4_k_cu_0cd90e4b6thrust24THRUST_300001_SM_1000_NS12placeholders2_7E - _ZN34_INTERNAL_a47dc786_4_k_cu_0cd90e4b4cuda3std6ranges3__45__cpo6cbeginE)
_ZN34_INTERNAL_a47dc786_4_k_cu_0cd90e4b4cuda3std6ranges3__45__cpo6cbeginE:
	.zero		1
	.type		_ZN34_INTERNAL_a47dc786_4_k_cu_0cd90e4b6thrust24THRUST_300001_SM_1000_NS12placeholders2_7E,@object
	.size		_ZN34_INTERNAL_a47dc786_4_k_cu_0cd90e4b6thrust24THRUST_300001_SM_1000_NS12placeholders2_7E,(_ZN34_INTERNAL_a47dc786_4_k_cu_0cd90e4b4cuda3std3__45__cpo7crbeginE - _ZN34_INTERNAL_a47dc786_4_k_cu_0cd90e4b6thrust24THRUST_300001_SM_1000_NS12placeholders2_7E)
_ZN34_INTERNAL_a47dc786_4_k_cu_0cd90e4b6thrust24THRUST_300001_SM_1000_NS12placeholders2_7E:
	.zero		1
	.type		_ZN34_INTERNAL_a47dc786_4_k_cu_0cd90e4b4cuda3std3__45__cpo7crbeginE,@object
	.size		_ZN34_INTERNAL_a47dc786_4_k_cu_0cd90e4b4cuda3std3__45__cpo7crbeginE,(_ZN34_INTERNAL_a47dc786_4_k_cu_0cd90e4b4cuda3std6ranges3__45__cpo4nextE - _ZN34_INTERNAL_a47dc786_4_k_cu_0cd90e4b4cuda3std3__45__cpo7crbeginE)
_ZN34_INTERNAL_a47dc786_4_k_cu_0cd90e4b4cuda3std3__45__cpo7crbeginE:
	.zero		1
	.type		_ZN34_INTERNAL_a47dc786_4_k_cu_0cd90e4b4cuda3std6ranges3__45__cpo4nextE,@object
	.size		_ZN34_INTERNAL_a47dc786_4_k_cu_0cd90e4b4cuda3std6ranges3__45__cpo4nextE,(_ZN34_INTERNAL_a47dc786_4_k_cu_0cd90e4b4cuda3std6ranges3__45__cpo4swapE - _ZN34_INTERNAL_a47dc786_4_k_cu_0cd90e4b4cuda3std6ranges3__45__cpo4nextE)
_ZN34_INTERNAL_a47dc786_4_k_cu_0cd90e4b4cuda3std6ranges3__45__cpo4nextE:
	.zero		1
	.type		_ZN34_INTERNAL_a47dc786_4_k_cu_0cd90e4b4cuda3std6ranges3__45__cpo4swapE,@object
	.size		_ZN34_INTERNAL_a47dc786_4_k_cu_0cd90e4b4cuda3std6ranges3__45__cpo4swapE,(_ZN34_INTERNAL_a47dc786_4_k_cu_0cd90e4b6thrust24THRUST_300001_SM_1000_NS8cuda_cub3parE - _ZN34_INTERNAL_a47dc786_4_k_cu_0cd90e4b4cuda3std6ranges3__45__cpo4swapE)
_ZN34_INTERNAL_a47dc786_4_k_cu_0cd90e4b4cuda3std6ranges3__45__cpo4swapE:
	.zero		1
	.type		_ZN34_INTERNAL_a47dc786_4_k_cu_0cd90e4b6thrust24THRUST_300001_SM_1000_NS8cuda_cub3parE,@object
	.size		_ZN34_INTERNAL_a47dc786_4_k_cu_0cd90e4b6thrust24THRUST_300001_SM_1000_NS8cuda_cub3parE,(_ZN34_INTERNAL_a47dc786_4_k_cu_0cd90e4b6thrust24THRUST_300001_SM_1000_NS12placeholders2_9E - _ZN34_INTERNAL_a47dc786_4_k_cu_0cd90e4b6thrust24THRUST_300001_SM_1000_NS8cuda_cub3parE)
_ZN34_INTERNAL_a47dc786_4_k_cu_0cd90e4b6thrust24THRUST_300001_SM_1000_NS8cuda_cub3parE:
	.zero		1
	.type		_ZN34_INTERNAL_a47dc786_4_k_cu_0cd90e4b6thrust24THRUST_300001_SM_1000_NS12placeholders2_9E,@object
	.size		_ZN34_INTERNAL_a47dc786_4_k_cu_0cd90e4b6thrust24THRUST_300001_SM_1000_NS12placeholders2_9E,(_ZN34_INTERNAL_a47dc786_4_k_cu_0cd90e4b4cuda3std3__436_GLOBAL__N__a47dc786_4_k_cu_0cd90e4b6ignoreE - _ZN34_INTERNAL_a47dc786_4_k_cu_0cd90e4b6thrust24THRUST_300001_SM_1000_NS12placeholders2_9E)
_ZN34_INTERNAL_a47dc786_4_k_cu_0cd90e4b6thrust24THRUST_300001_SM_1000_NS12placeholders2_9E:
	.zero		1
	.type		_ZN34_INTERNAL_a47dc786_4_k_cu_0cd90e4b4cuda3std3__436_GLOBAL__N__a47dc786_4_k_cu_0cd90e4b6ignoreE,@object
	.size		_ZN34_INTERNAL_a47dc786_4_k_cu_0cd90e4b4cuda3std3__436_GLOBAL__N__a47dc786_4_k_cu_0cd90e4b6ignoreE,(_ZN34_INTERNAL_a47dc786_4_k_cu_0cd90e4b4cuda3std6ranges3__45__cpo4dataE - _ZN34_INTERNAL_a47dc786_4_k_cu_0cd90e4b4cuda3std3__436_GLOBAL__N__a47dc786_4_k_cu_0cd90e4b6ignoreE)
_ZN34_INTERNAL_a47dc786_4_k_cu_0cd90e4b4cuda3std3__436_GLOBAL__N__a47dc786_4_k_cu_0cd90e4b6ignoreE:
	.zero		1
	.type		_ZN34_INTERNAL_a47dc786_4_k_cu_0cd90e4b4cuda3std6ranges3__45__cpo4dataE,@object
	.size		_ZN34_INTERNAL_a47dc786_4_k_cu_0cd90e4b4cuda3std6ranges3__45__cpo4dataE,(_ZN34_INTERNAL_a47dc786_4_k_cu_0cd90e4b6thrust24THRUST_300001_SM_1000_NS12placeholders2_1E - _ZN34_INTERNAL_a47dc786_4_k_cu_0cd90e4b4cuda3std6ranges3__45__cpo4dataE)
_ZN34_INTERNAL_a47dc786_4_k_cu_0cd90e4b4cuda3std6ranges3__45__cpo4dataE:
	.zero		1
	.type		_ZN34_INTERNAL_a47dc786_4_k_cu_0cd90e4b6thrust24THRUST_300001_SM_1000_NS12placeholders2_1E,@object
	.size		_ZN34_INTERNAL_a47dc786_4_k_cu_0cd90e4b6thrust24THRUST_300001_SM_1000_NS12placeholders2_1E,(_ZN34_INTERNAL_a47dc786_4_k_cu_0cd90e4b4cuda3std3__45__cpo5beginE - _ZN34_INTERNAL_a47dc786_4_k_cu_0cd90e4b6thrust24THRUST_300001_SM_1000_NS12placeholders2_1E)
_ZN34_INTERNAL_a47dc786_4_k_cu_0cd90e4b6thrust24THRUST_300001_SM_1000_NS12placeholders2_1E:
	.zero		1
	.type		_ZN34_INTERNAL_a47dc786_4_k_cu_0cd90e4b4cuda3std3__45__cpo5beginE,@object
	.size		_ZN34_INTERNAL_a47dc786_4_k_cu_0cd90e4b4cuda3std3__45__cpo5beginE,(_ZN34_INTERNAL_a47dc786_4_k_cu_0cd90e4b4cuda3std6ranges3__45__cpo5beginE - _ZN34_INTERNAL_a47dc786_4_k_cu_0cd90e4b4cuda3std3__45__cpo5beginE)
_ZN34_INTERNAL_a47dc786_4_k_cu_0cd90e4b4cuda3std3__45__cpo5beginE:
	.zero		1
	.type		_ZN34_INTERNAL_a47dc786_4_k_cu_0cd90e4b4cuda3std6ranges3__45__cpo5beginE,@object
	.size		_ZN34_INTERNAL_a47dc786_4_k_cu_0cd90e4b4cuda3std6ranges3__45__cpo5beginE,(_ZN34_INTERNAL_a47dc786_4_k_cu_0cd90e4b6thrust24THRUST_300001_SM_1000_NS12placeholders2_5E - _ZN34_INTERNAL_a47dc786_4_k_cu_0cd90e4b4cuda3std6ranges3__45__cpo5beginE)
_ZN34_INTERNAL_a47dc786_4_k_cu_0cd90e4b4cuda3std6ranges3__45__cpo5beginE:
	.zero		1
	.type		_ZN34_INTERNAL_a47dc786_4_k_cu_0cd90e4b6thrust24THRUST_300001_SM_1000_NS12placeholders2_5E,@object
	.size		_ZN34_INTERNAL_a47dc786_4_k_cu_0cd90e4b6thrust24THRUST_300001_SM_1000_NS12placeholders2_5E,(_ZN34_INTERNAL_a47dc786_4_k_cu_0cd90e4b4cuda3std3__45__cpo6rbeginE - _ZN34_INTERNAL_a47dc786_4_k_cu_0cd90e4b6thrust24THRUST_300001_SM_1000_NS12placeholders2_5E)
_ZN34_INTERNAL_a47dc786_4_k_cu_0cd90e4b6thrust24THRUST_300001_SM_1000_NS12placeholders2_5E:
	.zero		1
	.type		_ZN34_INTERNAL_a47dc786_4_k_cu_0cd90e4b4cuda3std3__45__cpo6rbeginE,@object
	.size		_ZN34_INTERNAL_a47dc786_4_k_cu_0cd90e4b4cuda3std3__45__cpo6rbeginE,(_ZN34_INTERNAL_a47dc786_4_k_cu_0cd90e4b4cuda3std6ranges3__45__cpo7advanceE - _ZN34_INTERNAL_a47dc786_4_k_cu_0cd90e4b4cuda3std3__45__cpo6rbeginE)
_ZN34_INTERNAL_a47dc786_4_k_cu_0cd90e4b4cuda3std3__45__cpo6rbeginE:
	.zero		1
	.type		_ZN34_INTERNAL_a47dc786_4_k_cu_0cd90e4b4cuda3std6ranges3__45__cpo7advanceE,@object
	.size		_ZN34_INTERNAL_a47dc786_4_k_cu_0cd90e4b4cuda3std6ranges3__45__cpo7advanceE,(_ZN34_INTERNAL_a47dc786_4_k_cu_0cd90e4b4cuda3std3__47nulloptE - _ZN34_INTERNAL_a47dc786_4_k_cu_0cd90e4b4cuda3std6ranges3__45__cpo7advanceE)
_ZN34_INTERNAL_a47dc786_4_k_cu_0cd90e4b4cuda3std6ranges3__45__cpo7advanceE:
	.zero		1
	.type		_ZN34_INTERNAL_a47dc786_4_k_cu_0cd90e4b4cuda3std3__47nulloptE,@object
	.size		_ZN34_INTERNAL_a47dc786_4_k_cu_0cd90e4b4cuda3std3__47nulloptE,(_ZN34_INTERNAL_a47dc786_4_k_cu_0cd90e4b4cuda3std6ranges3__45__cpo8distanceE - _ZN34_INTERNAL_a47dc786_4_k_cu_0cd90e4b4cuda3std3__47nulloptE)
_ZN34_INTERNAL_a47dc786_4_k_cu_0cd90e4b4cuda3std3__47nulloptE:
	.zero		1
	.type		_ZN34_INTERNAL_a47dc786_4_k_cu_0cd90e4b4cuda3std6ranges3__45__cpo8distanceE,@object
	.size		_ZN34_INTERNAL_a47dc786_4_k_cu_0cd90e4b4cuda3std6ranges3__45__cpo8distanceE,(_ZN34_INTERNAL_a47dc786_4_k_cu_0cd90e4b6thrust24THRUST_300001_SM_1000_NS12placeholders3_10E - _ZN34_INTERNAL_a47dc786_4_k_cu_0cd90e4b4cuda3std6ranges3__45__cpo8distanceE)
_ZN34_INTERNAL_a47dc786_4_k_cu_0cd90e4b4cuda3std6ranges3__45__cpo8distanceE:
	.zero		1
	.type		_ZN34_INTERNAL_a47dc786_4_k_cu_0cd90e4b6thrust24THRUST_300001_SM_1000_NS12placeholders3_10E,@object
	.size		_ZN34_INTERNAL_a47dc786_4_k_cu_0cd90e4b6thrust24THRUST_300001_SM_1000_NS12placeholders3_10E,(_ZN34_INTERNAL_a47dc786_4_k_cu_0cd90e4b4cuda3std3__419piecewise_constructE - _ZN34_INTERNAL_a47dc786_4_k_cu_0cd90e4b6thrust24THRUST_300001_SM_1000_NS12placeholders3_10E)
_ZN34_INTERNAL_a47dc786_4_k_cu_0cd90e4b6thrust24THRUST_300001_SM_1000_NS12placeholders3_10E:
	.zero		1
	.type		_ZN34_INTERNAL_a47dc786_4_k_cu_0cd90e4b4cuda3std3__419piecewise_constructE,@object
	.size		_ZN34_INTERNAL_a47dc786_4_k_cu_0cd90e4b4cuda3std3__419piecewise_constructE,(_ZN34_INTERNAL_a47dc786_4_k_cu_0cd90e4b4cuda3std6ranges3__45__cpo5cdataE - _ZN34_INTERNAL_a47dc786_4_k_cu_0cd90e4b4cuda3std3__419piecewise_constructE)
_ZN34_INTERNAL_a47dc786_4_k_cu_0cd90e4b4cuda3std3__419piecewise_constructE:
	.zero		1
	.type		_ZN34_INTERNAL_a47dc786_4_k_cu_0cd90e4b4cuda3std6ranges3__45__cpo5cdataE,@object
	.size		_ZN34_INTERNAL_a47dc786_4_k_cu_0cd90e4b4cuda3std6ranges3__45__cpo5cdataE,(_ZN34_INTERNAL_a47dc786_4_k_cu_0cd90e4b6thrust24THRUST_300001_SM_1000_NS12placeholders2_2E - _ZN34_INTERNAL_a47dc786_4_k_cu_0cd90e4b4cuda3std6ranges3__45__cpo5cdataE)
_ZN34_INTERNAL_a47dc786_4_k_cu_0cd90e4b4cuda3std6ranges3__45__cpo5cdataE:
	.zero		1
	.type		_ZN34_INTERNAL_a47dc786_4_k_cu_0cd90e4b6thrust24THRUST_300001_SM_1000_NS12placeholders2_2E,@object
	.size		_ZN34_INTERNAL_a47dc786_4_k_cu_0cd90e4b6thrust24THRUST_300001_SM_1000_NS12placeholders2_2E,(_ZN34_INTERNAL_a47dc786_4_k_cu_0cd90e4b4cuda3std3__45__cpo3endE - _ZN34_INTERNAL_a47dc786_4_k_cu_0cd90e4b6thrust24THRUST_300001_SM_1000_NS12placeholders2_2E)
_ZN34_INTERNAL_a47dc786_4_k_cu_0cd90e4b6thrust24THRUST_300001_SM_1000_NS12placeholders2_2E:
	.zero		1
	.type		_ZN34_INTERNAL_a47dc786_4_k_cu_0cd90e4b4cuda3std3__45__cpo3endE,@object
	.size		_ZN34_INTERNAL_a47dc786_4_k_cu_0cd90e4b4cuda3std3__45__cpo3endE,(_ZN34_INTERNAL_a47dc786_4_k_cu_0cd90e4b4cuda3std6ranges3__45__cpo3endE - _ZN34_INTERNAL_a47dc786_4_k_cu_0cd90e4b4cuda3std3__45__cpo3endE)
_ZN34_INTERNAL_a47dc786_4_k_cu_0cd90e4b4cuda3std3__45__cpo3endE:
	.zero		1
	.type		_ZN34_INTERNAL_a47dc786_4_k_cu_0cd90e4b4cuda3std6ranges3__45__cpo3endE,@object
	.size		_ZN34_INTERNAL_a47dc786_4_k_cu_0cd90e4b4cuda3std6ranges3__45__cpo3endE,(_ZN34_INTERNAL_a47dc786_4_k_cu_0cd90e4b6thrust24THRUST_300001_SM_1000_NS12placeholders2_6E - _ZN34_INTERNAL_a47dc786_4_k_cu_0cd90e4b4cuda3std6ranges3__45__cpo3endE)
_ZN34_INTERNAL_a47dc786_4_k_cu_0cd90e4b4cuda3std6ranges3__45__cpo3endE:
	.zero		1
	.type		_ZN34_INTERNAL_a47dc786_4_k_cu_0cd90e4b6thrust24THRUST_300001_SM_1000_NS12placeholders2_6E,@object
	.size		_ZN34_INTERNAL_a47dc786_4_k_cu_0cd90e4b6thrust24THRUST_300001_SM_1000_NS12placeholders2_6E,(_ZN34_INTERNAL_a47dc786_4_k_cu_0cd90e4b4cuda3std3__45__cpo4rendE - _ZN34_INTERNAL_a47dc786_4_k_cu_0cd90e4b6thrust24THRUST_300001_SM_1000_NS12placeholders2_6E)
_ZN34_INTERNAL_a47dc786_4_k_cu_0cd90e4b6thrust24THRUST_300001_SM_1000_NS12placeholders2_6E:
	.zero		1
	.type		_ZN34_INTERNAL_a47dc786_4_k_cu_0cd90e4b4cuda3std3__45__cpo4rendE,@object
	.size		_ZN34_INTERNAL_a47dc786_4_k_cu_0cd90e4b4cuda3std3__45__cpo4rendE,(_ZN34_INTERNAL_a47dc786_4_k_cu_0cd90e4b4cuda3std6ranges3__45__cpo9iter_swapE - _ZN34_INTERNAL_a47dc786_4_k_cu_0cd90e4b4cuda3std3__45__cpo4rendE)
_ZN34_INTERNAL_a47dc786_4_k_cu_0cd90e4b4cuda3std3__45__cpo4rendE:
	.zero		1
	.type		_ZN34_INTERNAL_a47dc786_4_k_cu_0cd90e4b4cuda3std6ranges3__45__cpo9iter_swapE,@object
	.size		_ZN34_INTERNAL_a47dc786_4_k_cu_0cd90e4b4cuda3std6ranges3__45__cpo9iter_swapE,(_ZN34_INTERNAL_a47dc786_4_k_cu_0cd90e4b4cuda3std3__48unexpectE - _ZN34_INTERNAL_a47dc786_4_k_cu_0cd90e4b4cuda3std6ranges3__45__cpo9iter_swapE)
_ZN34_INTERNAL_a47dc786_4_k_cu_0cd90e4b4cuda3std6ranges3__45__cpo9iter_swapE:
	.zero		1
	.type		_ZN34_INTERNAL_a47dc786_4_k_cu_0cd90e4b4cuda3std3__48unexpectE,@object
	.size		_ZN34_INTERNAL_a47dc786_4_k_cu_0cd90e4b4cuda3std3__48unexpectE,(_ZN34_INTERNAL_a47dc786_4_k_cu_0cd90e4b6thrust24THRUST_300001_SM_1000_NS6system6detail10sequential3seqE - _ZN34_INTERNAL_a47dc786_4_k_cu_0cd90e4b4cuda3std3__48unexpectE)
_ZN34_INTERNAL_a47dc786_4_k_cu_0cd90e4b4cuda3std3__48unexpectE:
	.zero		1
	.type		_ZN34_INTERNAL_a47dc786_4_k_cu_0cd90e4b6thrust24THRUST_300001_SM_1000_NS6system6detail10sequential3seqE,@object
	.size		_ZN34_INTERNAL_a47dc786_4_k_cu_0cd90e4b6thrust24THRUST_300001_SM_1000_NS6system6detail10sequential3seqE,(_ZN34_INTERNAL_a47dc786_4_k_cu_0cd90e4b6thrust24THRUST_300001_SM_1000_NS12placeholders2_4E - _ZN34_INTERNAL_a47dc786_4_k_cu_0cd90e4b6thrust24THRUST_300001_SM_1000_NS6system6detail10sequential3seqE)
_ZN34_INTERNAL_a47dc786_4_k_cu_0cd90e4b6thrust24THRUST_300001_SM_1000_NS6system6detail10sequential3seqE:
	.zero		1
	.type		_ZN34_INTERNAL_a47dc786_4_k_cu_0cd90e4b6thrust24THRUST_300001_SM_1000_NS12placeholders2_4E,@object
	.size		_ZN34_INTERNAL_a47dc786_4_k_cu_0cd90e4b6thrust24THRUST_300001_SM_1000_NS12placeholders2_4E,(_ZN34_INTERNAL_a47dc786_4_k_cu_0cd90e4b4cuda3std3__45__cpo4cendE - _ZN34_INTERNAL_a47dc786_4_k_cu_0cd90e4b6thrust24THRUST_300001_SM_1000_NS12placeholders2_4E)
_ZN34_INTERNAL_a47dc786_4_k_cu_0cd90e4b6thrust24THRUST_300001_SM_1000_NS12placeholders2_4E:
	.zero		1
	.type		_ZN34_INTERNAL_a47dc786_4_k_cu_0cd90e4b4cuda3std3__45__cpo4cendE,@object
	.size		_ZN34_INTERNAL_a47dc786_4_k_cu_0cd90e4b4cuda3std3__45__cpo4cendE,(_ZN34_INTERNAL_a47dc786_4_k_cu_0cd90e4b4cuda3std6ranges3__45__cpo4cendE - _ZN34_INTERNAL_a47dc786_4_k_cu_0cd90e4b4cuda3std3__45__cpo4cendE)
_ZN34_INTERNAL_a47dc786_4_k_cu_0cd90e4b4cuda3std3__45__cpo4cendE:
	.zero		1
	.type		_ZN34_INTERNAL_a47dc786_4_k_cu_0cd90e4b4cuda3std6ranges3__45__cpo4cendE,@object
	.size		_ZN34_INTERNAL_a47dc786_4_k_cu_0cd90e4b4cuda3std6ranges3__45__cpo4cendE,(_ZN34_INTERNAL_a47dc786_4_k_cu_0cd90e4b4cuda3std3__420unreachable_sentinelE - _ZN34_INTERNAL_a47dc786_4_k_cu_0cd90e4b4cuda3std6ranges3__45__cpo4cendE)
_ZN34_INTERNAL_a47dc786_4_k_cu_0cd90e4b4cuda3std6ranges3__45__cpo4cendE:
	.zero		1
	.type		_ZN34_INTERNAL_a47dc786_4_k_cu_0cd90e4b4cuda3std3__420unreachable_sentinelE,@object
	.size		_ZN34_INTERNAL_a47dc786_4_k_cu_0cd90e4b4cuda3std3__420unreachable_sentinelE,(_ZN34_INTERNAL_a47dc786_4_k_cu_0cd90e4b4cuda3std6ranges3__45__cpo5ssizeE - _ZN34_INTERNAL_a47dc786_4_k_cu_0cd90e4b4cuda3std3__420unreachable_sentinelE)
_ZN34_INTERNAL_a47dc786_4_k_cu_0cd90e4b4cuda3std3__420unreachable_sentinelE:
	.zero		1
	.type		_ZN34_INTERNAL_a47dc786_4_k_cu_0cd90e4b4cuda3std6ranges3__45__cpo5ssizeE,@object
	.size		_ZN34_INTERNAL_a47dc786_4_k_cu_0cd90e4b4cuda3std6ranges3__45__cpo5ssizeE,(_ZN34_INTERNAL_a47dc786_4_k_cu_0cd90e4b6thrust24THRUST_300001_SM_1000_NS12placeholders2_8E - _ZN34_INTERNAL_a47dc786_4_k_cu_0cd90e4b4cuda3std6ranges3__45__cpo5ssizeE)
_ZN34_INTERNAL_a47dc786_4_k_cu_0cd90e4b4cuda3std6ranges3__45__cpo5ssizeE:
	.zero		1
	.type		_ZN34_INTERNAL_a47dc786_4_k_cu_0cd90e4b6thrust24THRUST_300001_SM_1000_NS12placeholders2_8E,@object
	.size		_ZN34_INTERNAL_a47dc786_4_k_cu_0cd90e4b6thrust24THRUST_300001_SM_1000_NS12placeholders2_8E,(_ZN34_INTERNAL_a47dc786_4_k_cu_0cd90e4b4cuda3std3__45__cpo5crendE - _ZN34_INTERNAL_a47dc786_4_k_cu_0cd90e4b6thrust24THRUST_300001_SM_1000_NS12placeholders2_8E)
_ZN34_INTERNAL_a47dc786_4_k_cu_0cd90e4b6thrust24THRUST_300001_SM_1000_NS12placeholders2_8E:
	.zero		1
	.type		_ZN34_INTERNAL_a47dc786_4_k_cu_0cd90e4b4cuda3std3__45__cpo5crendE,@object
	.size		_ZN34_INTERNAL_a47dc786_4_k_cu_0cd90e4b4cuda3std3__45__cpo5crendE,(_ZN34_INTERNAL_a47dc786_4_k_cu_0cd90e4b4cuda3std6ranges3__45__cpo4prevE - _ZN34_INTERNAL_a47dc786_4_k_cu_0cd90e4b4cuda3std3__45__cpo5crendE)
_ZN34_INTERNAL_a47dc786_4_k_cu_0cd90e4b4cuda3std3__45__cpo5crendE:
	.zero		1
	.type		_ZN34_INTERNAL_a47dc786_4_k_cu_0cd90e4b4cuda3std6ranges3__45__cpo4prevE,@object
	.size		_ZN34_INTERNAL_a47dc786_4_k_cu_0cd90e4b4cuda3std6ranges3__45__cpo4prevE,(_ZN34_INTERNAL_a47dc786_4_k_cu_0cd90e4b4cuda3std6ranges3__45__cpo9iter_moveE - _ZN34_INTERNAL_a47dc786_4_k_cu_0cd90e4b4cuda3std6ranges3__45__cpo4prevE)
_ZN34_INTERNAL_a47dc786_4_k_cu_0cd90e4b4cuda3std6ranges3__45__cpo4prevE:
	.zero		1
	.type		_ZN34_INTERNAL_a47dc786_4_k_cu_0cd90e4b4cuda3std6ranges3__45__cpo9iter_moveE,@object
	.size		_ZN34_INTERNAL_a47dc786_4_k_cu_0cd90e4b4cuda3std6ranges3__45__cpo9iter_moveE,(_ZN34_INTERNAL_a47dc786_4_k_cu_0cd90e4b6thrust24THRUST_300001_SM_1000_NS8cuda_cub10par_nosyncE - _ZN34_INTERNAL_a47dc786_4_k_cu_0cd90e4b4cuda3std6ranges3__45__cpo9iter_moveE)
_ZN34_INTERNAL_a47dc786_4_k_cu_0cd90e4b4cuda3std6ranges3__45__cpo9iter_moveE:
	.zero		1
	.type		_ZN34_INTERNAL_a47dc786_4_k_cu_0cd90e4b6thrust24THRUST_300001_SM_1000_NS8cuda_cub10par_nosyncE,@object
	.size		_ZN34_INTERNAL_a47dc786_4_k_cu_0cd90e4b6thrust24THRUST_300001_SM_1000_NS8cuda_cub10par_nosyncE,(.L_31 - _ZN34_INTERNAL_a47dc786_4_k_cu_0cd90e4b6thrust24THRUST_300001_SM_1000_NS8cuda_cub10par_nosyncE)
_ZN34_INTERNAL_a47dc786_4_k_cu_0cd90e4b6thrust24THRUST_300001_SM_1000_NS8cuda_cub10par_nosyncE:
	.zero		1
.L_31:


//--------------------- .nv.constant0._ZN3cub18CUB_300001_SM_10006detail8for_each13static_kernelINS2_12policy_hub_t12policy_500_tEmN6thrust24THRUST_300001_SM_1000_NS8cuda_cub20__uninitialized_fill7functorINS7_10device_ptrIfEEfEEEEvT0_T1_ --------------------------
	.section	.nv.constant0._ZN3cub18CUB_300001_SM_10006detail8for_each13static_kernelINS2_12policy_hub_t12policy_500_tEmN6thrust24THRUST_300001_SM_1000_NS8cuda_cub20__uninitialized_fill7functorINS7_10device_ptrIfEEfEEEEvT0_T1_,"a",@progbits
	.sectionflags	@""
	.align	4
.nv.constant0._ZN3cub18CUB_300001_SM_10006detail8for_each13static_kernelINS2_12policy_hub_t12policy_500_tEmN6thrust24THRUST_300001_SM_1000_NS8cuda_cub20__uninitialized_fill7functorINS7_10device_ptrIfEEfEEEEvT0_T1_:
	.zero		920


//--------------------- .nv.constant0._ZN3cub18CUB_300001_SM_10006detail11EmptyKernelIvEEvv --------------------------
	.section	.nv.constant0._ZN3cub18CUB_300001_SM_10006detail11EmptyKernelIvEEvv,"a",@progbits
	.sectionflags	@""
	.align	4
.nv.constant0._ZN3cub18CUB_300001_SM_10006detail11EmptyKernelIvEEvv:
	.zero		896


//--------------------- .nv.constant0._Z5saxpyifPfS_ --------------------------
	.section	.nv.constant0._Z5saxpyifPfS_,"a",@progbits
	.sectionflags	@""
	.align	4
.nv.constant0._Z5saxpyifPfS_:
	.zero		920


//--------------------- SYMBOLS --------------------------

	.type		.nv.reservedSmem.offset0,@object
	.size		.nv.reservedSmem.offset0,0x4
